	.headerflags	@"EF_CUDA_TEXMODE_UNIFIED EF_CUDA_64BIT_ADDRESS EF_CUDA_ACCELERATORS EF_CUDA_SM90 EF_CUDA_VIRTUAL_SM(EF_CUDA_SM90)"
	.elftype	@"ET_EXEC"


//--------------------- .nv.info                  --------------------------
	.section	.nv.info,"",@"SHT_CUDA_INFO"
	.align	4


	//----- nvinfo : EIATTR_REGCOUNT
	.align		4
        /*0000*/ 	.byte	0x04, 0x2f
        /*0002*/ 	.short	(.L_1 - .L_0)
	.align		4
.L_0:
        /*0004*/ 	.word	index@(triton_poi_fused_convolution_leaky_relu_5)
        /*0008*/ 	.word	0x0000000c


	//----- nvinfo : EIATTR_MIN_STACK_SIZE
	.align		4
.L_1:
        /*000c*/ 	.byte	0x04, 0x12
        /*000e*/ 	.short	(.L_3 - .L_2)
	.align		4
.L_2:
        /*0010*/ 	.word	index@(triton_poi_fused_convolution_leaky_relu_5)
        /*0014*/ 	.word	0x00000000


	//----- nvinfo : EIATTR_FRAME_SIZE
	.align		4
.L_3:
        /*0018*/ 	.byte	0x04, 0x11
        /*001a*/ 	.short	(.L_5 - .L_4)
	.align		4
.L_4:
        /*001c*/ 	.word	index@(triton_poi_fused_convolution_leaky_relu_5)
        /*0020*/ 	.word	0x00000000


	//----- nvinfo : EIATTR_MIN_STACK_SIZE
	.align		4
.L_5:
        /*0024*/ 	.byte	0x04, 0x12
        /*0026*/ 	.short	(.L_7 - .L_6)
	.align		4
.L_6:
        /*0028*/ 	.word	index@(triton_poi_fused_convolution_leaky_relu_5)
        /*002c*/ 	.word	0x00000000
.L_7:


//--------------------- .nv.info.triton_poi_fused_convolution_leaky_relu_5 --------------------------
	.section	.nv.info.triton_poi_fused_convolution_leaky_relu_5,"",@"SHT_CUDA_INFO"
	.sectionflags	@""
	.align	4


	//----- nvinfo : EIATTR_CUDA_API_VERSION
	.align		4
        /*0000*/ 	.byte	0x04, 0x37
        /*0002*/ 	.short	(.L_9 - .L_8)
.L_8:
        /*0004*/ 	.word	0x0000007c


	//----- nvinfo : EIATTR_KPARAM_INFO
	.align		4
.L_9:
        /*0008*/ 	.byte	0x04, 0x17
        /*000a*/ 	.short	(.L_11 - .L_10)
.L_10:
        /*000c*/ 	.word	0x00000000
        /*0010*/ 	.short	0x0002
        /*0012*/ 	.short	0x0010
        /*0014*/ 	.byte	0x00, 0xf0, 0x11, 0x00


	//----- nvinfo : EIATTR_KPARAM_INFO
	.align		4
.L_11:
        /*0018*/ 	.byte	0x04, 0x17
        /*001a*/ 	.short	(.L_13 - .L_12)
.L_12:
        /*001c*/ 	.word	0x00000000
        /*0020*/ 	.short	0x0001
        /*0022*/ 	.short	0x0008
        /*0024*/ 	.byte	0x00, 0xf4, 0x21, 0x00


	//----- nvinfo : EIATTR_KPARAM_INFO
	.align		4
.L_13:
        /*0028*/ 	.byte	0x04, 0x17
        /*002a*/ 	.short	(.L_15 - .L_14)
.L_14:
        /*002c*/ 	.word	0x00000000
        /*0030*/ 	.short	0x0000
        /*0032*/ 	.short	0x0000
        /*0034*/ 	.byte	0x00, 0xf4, 0x21, 0x00


	//----- nvinfo : EIATTR_SPARSE_MMA_MASK
	.align		4
.L_15:
        /*0038*/ 	.byte	0x03, 0x50
        /*003a*/ 	.short	0x0000


	//----- nvinfo : EIATTR_MAXREG_COUNT
	.align		4
        /*003c*/ 	.byte	0x03, 0x1b
        /*003e*/ 	.short	0x00ff


	//----- nvinfo : EIATTR_EXIT_INSTR_OFFSETS
	.align		4
        /*0040*/ 	.byte	0x04, 0x1c
        /*0042*/ 	.short	(.L_17 - .L_16)


	//   ....[0]....
.L_16:
        /*0044*/ 	.word	0x000001c0


	//----- nvinfo : EIATTR_REQNTID
	.align		4
.L_17:
        /*0048*/ 	.byte	0x04, 0x10
        /*004a*/ 	.short	(.L_19 - .L_18)
.L_18:
        /*004c*/ 	.word	0x00000080
        /*0050*/ 	.word	0x00000001
        /*0054*/ 	.word	0x00000001


	//----- nvinfo : EIATTR_CBANK_PARAM_SIZE
	.align		4
.L_19:
        /*0058*/ 	.byte	0x03, 0x19
        /*005a*/ 	.short	0x0014


	//----- nvinfo : EIATTR_PARAM_CBANK
	.align		4
        /*005c*/ 	.byte	0x04, 0x0a
        /*005e*/ 	.short	(.L_21 - .L_20)
	.align		4
.L_20:
        /*0060*/ 	.word	index@(.nv.constant0.triton_poi_fused_convolution_leaky_relu_5)
        /*0064*/ 	.short	0x0210
        /*0066*/ 	.short	0x0014


	//----- nvinfo : EIATTR_SW_WAR
	.align		4
.L_21:
        /*0068*/ 	.byte	0x04, 0x36
        /*006a*/ 	.short	(.L_23 - .L_22)
.L_22:
        /*006c*/ 	.word	0x00000008
.L_23:


//--------------------- .nv.callgraph             --------------------------
	.section	.nv.callgraph,"",@"SHT_CUDA_CALLGRAPH"
	.align	4
	.sectionentsize	8
	.align		4
        /*0000*/ 	.word	0x00000000
	.align		4
        /*0004*/ 	.word	0xffffffff
	.align		4
        /*0008*/ 	.word	0x00000000
	.align		4
        /*000c*/ 	.word	0xfffffffe
	.align		4
        /*0010*/ 	.word	0x00000000
	.align		4
        /*0014*/ 	.word	0xfffffffd
	.align		4
        /*0018*/ 	.word	0x00000000
	.align		4
        /*001c*/ 	.word	0xfffffffc


//--------------------- .text.triton_poi_fused_convolution_leaky_relu_5 --------------------------
	.section	.text.triton_poi_fused_convolution_leaky_relu_5,"ax",@progbits
	.align	128
        .global         triton_poi_fused_convolution_leaky_relu_5
        .type           triton_poi_fused_convolution_leaky_relu_5,@function
        .size           triton_poi_fused_convolution_leaky_relu_5,(.L_x_1 - triton_poi_fused_convolution_leaky_relu_5)
        .other          triton_poi_fused_convolution_leaky_relu_5,@"STO_CUDA_ENTRY STV_DEFAULT"
triton_poi_fused_convolution_leaky_relu_5:
.text.triton_poi_fused_convolution_leaky_relu_5:
[----:B------:R-:W-:Y:S01]  /*0000*/  LDC R1, c[0x0][0x28] ;  /* 0x00000a00ff017b82 */ /* 0x000fe20000000800 */
[----:B------:R-:W1:Y:S07]  /*0010*/  S2R R0, SR_TID.X ;  /* 0x0000000000007919 */ /* 0x000e6e0000002100 */
[----:B------:R-:W2:Y:S01]  /*0020*/  LDC.64 R4, c[0x0][0x218] ;  /* 0x00008600ff047b82 */ /* 0x000ea20000000a00 */
[----:B------:R-:W-:Y:S01]  /*0030*/  ULDC.64 UR4, c[0x0][0x208] ;  /* 0x0000820000047ab9 */ /* 0x000fe20000000a00 */
[----:B------:R-:W3:Y:S06]  /*0040*/  S2R R7, SR_CTAID.X ;  /* 0x0000000000077919 */ /* 0x000eec0000002500 */
[----:B------:R-:W4:Y:S01]  /*0050*/  LDC.64 R2, c[0x0][0x210] ;  /* 0x00008400ff027b82 */ /* 0x000f220000000a00 */
[----:B-1----:R-:W-:Y:S01]  /*0060*/  IMAD.SHL.U32 R0, R0, 0x2, RZ ;  /* 0x0000000200007824 */ /* 0x002fe200078e00ff */
[----:B---3--:R-:W-:-:S04]  /*0070*/  SHF.R.S32.HI R6, RZ, 0x17, R7 ;  /* 0x00000017ff067819 */ /* 0x008fc80000011407 */
[----:B------:R-:W-:Y:S02]  /*0080*/  LOP3.LUT R0, R0, 0xfe, RZ, 0xc0, !PT ;  /* 0x000000fe00007812 */ /* 0x000fe400078ec0ff */
[----:B------:R-:W-:-:S03]  /*0090*/  SGXT R6, R6, 0x1 ;  /* 0x000000010606781a */ /* 0x000fc60000000200 */
[----:B------:R-:W-:-:S04]  /*00a0*/  IMAD R7, R7, 0x100, R0 ;  /* 0x0000010007077824 */ /* 0x000fc800078e0200 */
[----:B----4-:R-:W-:Y:S01]  /*00b0*/  IMAD.WIDE R2, R7, 0x4, R2 ;  /* 0x0000000407027825 */ /* 0x010fe200078e0202 */
[----:B------:R-:W-:-:S04]  /*00c0*/  LEA.HI R6, R6, R7, RZ, 0x2 ;  /* 0x0000000706067211 */ /* 0x000fc800078f10ff */
[--C-:B------:R-:W-:Y:S02]  /*00d0*/  SHF.R.S32.HI R0, RZ, 0x2, R6.reuse ;  /* 0x00000002ff007819 */ /* 0x100fe40000011406 */
[----:B------:R-:W-:Y:S02]  /*00e0*/  SHF.R.S32.HI R9, RZ, 0x1f, R6 ;  /* 0x0000001fff097819 */ /* 0x000fe40000011406 */
[----:B------:R-:W3:Y:S02]  /*00f0*/  LDG.E.64 R6, desc[UR4][R2.64] ;  /* 0x0000000402067981 */ /* 0x000ee4000c1e1b00 */
[----:B------:R-:W-:-:S04]  /*0100*/  LEA.HI R9, R9, R0, RZ, 0x8 ;  /* 0x0000000009097211 */ /* 0x000fc800078f40ff */
[----:B------:R-:W-:-:S05]  /*0110*/  LOP3.LUT R9, R9, 0xffffff00, RZ, 0xc0, !PT ;  /* 0xffffff0009097812 */ /* 0x000fca00078ec0ff */
[----:B------:R-:W-:-:S04]  /*0120*/  IMAD.IADD R9, R0, 0x1, -R9 ;  /* 0x0000000100097824 */ /* 0x000fc800078e0a09 */
[----:B--2---:R-:W-:-:S06]  /*0130*/  IMAD.WIDE R4, R9, 0x4, R4 ;  /* 0x0000000409047825 */ /* 0x004fcc00078e0204 */
[----:B------:R-:W3:Y:S02]  /*0140*/  LDG.E.EL R4, desc[UR4][R4.64] ;  /* 0x0000000404047981 */ /* 0x000ee4000c2e1900 */
[CC--:B---3--:R-:W-:Y:S02]  /*0150*/  FSETP.GT.AND P0, PT, R6.reuse, -R4.reuse, PT ;  /* 0x800000040600720b */ /* 0x0c8fe40003f04000 */
[C---:B------:R-:W-:Y:S01]  /*0160*/  FSETP.GT.AND P1, PT, R7.reuse, -R4, PT ;  /* 0x800000040700720b */ /* 0x040fe20003f24000 */
[--C-:B------:R-:W-:Y:S01]  /*0170*/  FADD R6, R6, R4.reuse ;  /* 0x0000000406067221 */ /* 0x100fe20000000000 */
[----:B------:R-:W-:-:S09]  /*0180*/  FADD R7, R7, R4 ;  /* 0x0000000407077221 */ /* 0x000fd20000000000 */
[----:B------:R-:W-:Y:S02]  /*0190*/  @!P0 FMUL R6, R6, 0.10000000149011611938 ;  /* 0x3dcccccd06068820 */ /* 0x000fe40000400000 */
[----:B------:R-:W-:-:S05]  /*01a0*/  @!P1 FMUL R7, R7, 0.10000000149011611938 ;  /* 0x3dcccccd07079820 */ /* 0x000fca0000400000 */
[----:B------:R-:W-:Y:S01]  /*01b0*/  STG.E.64 desc[UR4][R2.64], R6 ;  /* 0x0000000602007986 */ /* 0x000fe2000c101b04 */
[----:B------:R-:W-:Y:S05]  /*01c0*/  EXIT ;  /* 0x000000000000794d */ /* 0x000fea0003800000 */
.L_x_0:
[----:B------:R-:W-:-:S00]  /*01d0*/  BRA `(.L_x_0) ;  /* 0xfffffffc00fc7947 */ /* 0x000fc0000383ffff */
[----:B------:R-:W-:-:S00]  /*01e0*/  NOP ;  /* 0x0000000000007918 */ /* 0x000fc00000000000 */
        /* <DEDUP_REMOVED lines=9> */
.L_x_1:


//--------------------- .nv.constant0.triton_poi_fused_convolution_leaky_relu_5 --------------------------
	.section	.nv.constant0.triton_poi_fused_convolution_leaky_relu_5,"a",@progbits
	.sectionflags	@""
	.align	4
.nv.constant0.triton_poi_fused_convolution_leaky_relu_5:
	.zero		548
